//
// Generated by NVIDIA NVVM Compiler
//
// Compiler Build ID: CL-36424714
// Cuda compilation tools, release 13.0, V13.0.88
// Based on NVVM 20.0.0
//

.version 9.0
.target sm_100
.address_size 64

	// .globl	_Z19bellman_ford_kernelPKiS0_S0_PiS1_i

.visible .entry _Z19bellman_ford_kernelPKiS0_S0_PiS1_i(
	.param .u64 .ptr .align 1 _Z19bellman_ford_kernelPKiS0_S0_PiS1_i_param_0,
	.param .u64 .ptr .align 1 _Z19bellman_ford_kernelPKiS0_S0_PiS1_i_param_1,
	.param .u64 .ptr .align 1 _Z19bellman_ford_kernelPKiS0_S0_PiS1_i_param_2,
	.param .u64 .ptr .align 1 _Z19bellman_ford_kernelPKiS0_S0_PiS1_i_param_3,
	.param .u64 .ptr .align 1 _Z19bellman_ford_kernelPKiS0_S0_PiS1_i_param_4,
	.param .u32 _Z19bellman_ford_kernelPKiS0_S0_PiS1_i_param_5
)
{
	.reg .pred 	%p<17>;
	.reg .b32 	%r<64>;
	.reg .b64 	%rd<37>;

	ld.param.u64 	%rd12, [_Z19bellman_ford_kernelPKiS0_S0_PiS1_i_param_0];
	ld.param.u64 	%rd13, [_Z19bellman_ford_kernelPKiS0_S0_PiS1_i_param_1];
	ld.param.u64 	%rd14, [_Z19bellman_ford_kernelPKiS0_S0_PiS1_i_param_2];
	ld.param.u64 	%rd15, [_Z19bellman_ford_kernelPKiS0_S0_PiS1_i_param_3];
	ld.param.u64 	%rd16, [_Z19bellman_ford_kernelPKiS0_S0_PiS1_i_param_4];
	ld.param.u32 	%r19, [_Z19bellman_ford_kernelPKiS0_S0_PiS1_i_param_5];
	cvta.to.global.u64 	%rd1, %rd16;
	cvta.to.global.u64 	%rd2, %rd14;
	cvta.to.global.u64 	%rd3, %rd13;
	cvta.to.global.u64 	%rd4, %rd15;
	mov.u32 	%r20, %ctaid.x;
	mov.u32 	%r1, %ntid.x;
	mov.u32 	%r21, %tid.x;
	mad.lo.s32 	%r60, %r20, %r1, %r21;
	setp.ge.s32 	%p1, %r60, %r19;
	@%p1 bra 	$L__BB0_26;
	add.s64 	%rd5, %rd3, 8;
	add.s64 	%rd6, %rd2, 8;
	mov.u32 	%r22, %nctaid.x;
	mul.lo.s32 	%r3, %r1, %r22;
	cvta.to.global.u64 	%rd7, %rd12;
$L__BB0_2:
	mul.wide.s32 	%rd17, %r60, 4;
	add.s64 	%rd18, %rd4, %rd17;
	ld.global.u32 	%r5, [%rd18];
	setp.eq.s32 	%p2, %r5, 2147483647;
	@%p2 bra 	$L__BB0_25;
	add.s64 	%rd20, %rd7, %rd17;
	ld.global.u32 	%r6, [%rd20];
	ld.global.u32 	%r7, [%rd20+4];
	setp.ge.s32 	%p3, %r6, %r7;
	@%p3 bra 	$L__BB0_25;
	sub.s32 	%r23, %r7, %r6;
	and.b32  	%r8, %r23, 3;
	setp.eq.s32 	%p4, %r8, 0;
	mov.u32 	%r61, %r6;
	@%p4 bra 	$L__BB0_14;
	mul.wide.s32 	%rd21, %r6, 4;
	add.s64 	%rd8, %rd3, %rd21;
	ld.global.u32 	%r24, [%rd8];
	add.s64 	%rd9, %rd2, %rd21;
	ld.global.u32 	%r25, [%rd9];
	add.s32 	%r26, %r25, %r5;
	mul.wide.s32 	%rd22, %r24, 4;
	add.s64 	%rd23, %rd4, %rd22;
	atom.global.min.s32 	%r27, [%rd23], %r26;
	setp.ge.s32 	%p5, %r26, %r27;
	@%p5 bra 	$L__BB0_7;
	mov.b32 	%r28, 1;
	st.global.u32 	[%rd1], %r28;
$L__BB0_7:
	add.s32 	%r61, %r6, 1;
	setp.eq.s32 	%p6, %r8, 1;
	@%p6 bra 	$L__BB0_14;
	ld.global.u32 	%r29, [%rd8+4];
	ld.global.u32 	%r30, [%rd9+4];
	add.s32 	%r31, %r30, %r5;
	mul.wide.s32 	%rd24, %r29, 4;
	add.s64 	%rd25, %rd4, %rd24;
	atom.global.min.s32 	%r32, [%rd25], %r31;
	setp.ge.s32 	%p7, %r31, %r32;
	@%p7 bra 	$L__BB0_10;
	mov.b32 	%r33, 1;
	st.global.u32 	[%rd1], %r33;
$L__BB0_10:
	add.s32 	%r61, %r6, 2;
	setp.eq.s32 	%p8, %r8, 2;
	@%p8 bra 	$L__BB0_14;
	ld.global.u32 	%r34, [%rd8+8];
	ld.global.u32 	%r35, [%rd9+8];
	add.s32 	%r36, %r35, %r5;
	mul.wide.s32 	%rd26, %r34, 4;
	add.s64 	%rd27, %rd4, %rd26;
	atom.global.min.s32 	%r37, [%rd27], %r36;
	setp.ge.s32 	%p9, %r36, %r37;
	@%p9 bra 	$L__BB0_13;
	mov.b32 	%r38, 1;
	st.global.u32 	[%rd1], %r38;
$L__BB0_13:
	add.s32 	%r61, %r6, 3;
$L__BB0_14:
	sub.s32 	%r39, %r6, %r7;
	setp.gt.u32 	%p10, %r39, -4;
	@%p10 bra 	$L__BB0_25;
	sub.s32 	%r62, %r61, %r7;
$L__BB0_16:
	mul.wide.s32 	%rd28, %r61, 4;
	add.s64 	%rd10, %rd5, %rd28;
	add.s64 	%rd11, %rd6, %rd28;
	ld.global.u32 	%r40, [%rd10+-8];
	ld.global.u32 	%r41, [%rd11+-8];
	add.s32 	%r42, %r41, %r5;
	mul.wide.s32 	%rd29, %r40, 4;
	add.s64 	%rd30, %rd4, %rd29;
	atom.global.min.s32 	%r43, [%rd30], %r42;
	setp.ge.s32 	%p11, %r42, %r43;
	@%p11 bra 	$L__BB0_18;
	mov.b32 	%r44, 1;
	st.global.u32 	[%rd1], %r44;
$L__BB0_18:
	ld.global.u32 	%r45, [%rd10+-4];
	ld.global.u32 	%r46, [%rd11+-4];
	add.s32 	%r47, %r46, %r5;
	mul.wide.s32 	%rd31, %r45, 4;
	add.s64 	%rd32, %rd4, %rd31;
	atom.global.min.s32 	%r48, [%rd32], %r47;
	setp.ge.s32 	%p12, %r47, %r48;
	@%p12 bra 	$L__BB0_20;
	mov.b32 	%r49, 1;
	st.global.u32 	[%rd1], %r49;
$L__BB0_20:
	ld.global.u32 	%r50, [%rd10];
	ld.global.u32 	%r51, [%rd11];
	add.s32 	%r52, %r51, %r5;
	mul.wide.s32 	%rd33, %r50, 4;
	add.s64 	%rd34, %rd4, %rd33;
	atom.global.min.s32 	%r53, [%rd34], %r52;
	setp.ge.s32 	%p13, %r52, %r53;
	@%p13 bra 	$L__BB0_22;
	mov.b32 	%r54, 1;
	st.global.u32 	[%rd1], %r54;
$L__BB0_22:
	ld.global.u32 	%r55, [%rd10+4];
	ld.global.u32 	%r56, [%rd11+4];
	add.s32 	%r57, %r56, %r5;
	mul.wide.s32 	%rd35, %r55, 4;
	add.s64 	%rd36, %rd4, %rd35;
	atom.global.min.s32 	%r58, [%rd36], %r57;
	setp.ge.s32 	%p14, %r57, %r58;
	@%p14 bra 	$L__BB0_24;
	mov.b32 	%r59, 1;
	st.global.u32 	[%rd1], %r59;
$L__BB0_24:
	add.s32 	%r61, %r61, 4;
	add.s32 	%r62, %r62, 4;
	setp.ne.s32 	%p15, %r62, 0;
	@%p15 bra 	$L__BB0_16;
$L__BB0_25:
	add.s32 	%r60, %r60, %r3;
	setp.lt.s32 	%p16, %r60, %r19;
	@%p16 bra 	$L__BB0_2;
$L__BB0_26:
	ret;

}
	// .globl	_Z31bellman_ford_check_cycle_kernelPKiS0_S0_S0_Pii
.visible .entry _Z31bellman_ford_check_cycle_kernelPKiS0_S0_S0_Pii(
	.param .u64 .ptr .align 1 _Z31bellman_ford_check_cycle_kernelPKiS0_S0_S0_Pii_param_0,
	.param .u64 .ptr .align 1 _Z31bellman_ford_check_cycle_kernelPKiS0_S0_S0_Pii_param_1,
	.param .u64 .ptr .align 1 _Z31bellman_ford_check_cycle_kernelPKiS0_S0_S0_Pii_param_2,
	.param .u64 .ptr .align 1 _Z31bellman_ford_check_cycle_kernelPKiS0_S0_S0_Pii_param_3,
	.param .u64 .ptr .align 1 _Z31bellman_ford_check_cycle_kernelPKiS0_S0_S0_Pii_param_4,
	.param .u32 _Z31bellman_ford_check_cycle_kernelPKiS0_S0_S0_Pii_param_5
)
{
	.reg .pred 	%p<7>;
	.reg .b32 	%r<22>;
	.reg .b64 	%rd<20>;

	ld.param.u64 	%rd5, [_Z31bellman_ford_check_cycle_kernelPKiS0_S0_S0_Pii_param_0];
	ld.param.u64 	%rd6, [_Z31bellman_ford_check_cycle_kernelPKiS0_S0_S0_Pii_param_1];
	ld.param.u64 	%rd7, [_Z31bellman_ford_check_cycle_kernelPKiS0_S0_S0_Pii_param_2];
	ld.param.u64 	%rd9, [_Z31bellman_ford_check_cycle_kernelPKiS0_S0_S0_Pii_param_3];
	ld.param.u64 	%rd8, [_Z31bellman_ford_check_cycle_kernelPKiS0_S0_S0_Pii_param_4];
	ld.param.u32 	%r11, [_Z31bellman_ford_check_cycle_kernelPKiS0_S0_S0_Pii_param_5];
	cvta.to.global.u64 	%rd1, %rd9;
	mov.u32 	%r12, %ctaid.x;
	mov.u32 	%r1, %ntid.x;
	mov.u32 	%r13, %tid.x;
	mad.lo.s32 	%r20, %r12, %r1, %r13;
	setp.ge.s32 	%p1, %r20, %r11;
	@%p1 bra 	$L__BB1_8;
	mov.u32 	%r14, %nctaid.x;
	mul.lo.s32 	%r3, %r1, %r14;
	cvta.to.global.u64 	%rd2, %rd5;
	cvta.to.global.u64 	%rd3, %rd6;
	cvta.to.global.u64 	%rd4, %rd7;
$L__BB1_2:
	mul.wide.s32 	%rd10, %r20, 4;
	add.s64 	%rd11, %rd1, %rd10;
	ld.global.u32 	%r5, [%rd11];
	setp.eq.s32 	%p2, %r5, 2147483647;
	@%p2 bra 	$L__BB1_4;
	add.s64 	%rd13, %rd2, %rd10;
	ld.global.u32 	%r21, [%rd13];
	ld.global.u32 	%r7, [%rd13+4];
	setp.ge.s32 	%p3, %r21, %r7;
	@%p3 bra 	$L__BB1_4;
	bra.uni 	$L__BB1_6;
$L__BB1_4:
	add.s32 	%r20, %r20, %r3;
	setp.lt.s32 	%p6, %r20, %r11;
	@%p6 bra 	$L__BB1_2;
	bra.uni 	$L__BB1_8;
$L__BB1_5:
	add.s32 	%r21, %r21, 1;
	setp.eq.s32 	%p5, %r21, %r7;
	@%p5 bra 	$L__BB1_4;
$L__BB1_6:
	mul.wide.s32 	%rd14, %r21, 4;
	add.s64 	%rd15, %rd3, %rd14;
	ld.global.u32 	%r15, [%rd15];
	add.s64 	%rd16, %rd4, %rd14;
	ld.global.u32 	%r16, [%rd16];
	add.s32 	%r17, %r16, %r5;
	mul.wide.s32 	%rd17, %r15, 4;
	add.s64 	%rd18, %rd1, %rd17;
	ld.global.u32 	%r18, [%rd18];
	setp.ge.s32 	%p4, %r17, %r18;
	@%p4 bra 	$L__BB1_5;
	cvta.to.global.u64 	%rd19, %rd8;
	mov.b32 	%r19, 1;
	st.global.u32 	[%rd19], %r19;
$L__BB1_8:
	ret;

}


// ===== COMPILED SASS (sm_100) =====

	.target	sm_100

	.elftype	@"ET_EXEC"


//--------------------- .note.nv.tkinfo           --------------------------
	.section	.note.nv.tkinfo,"",@"SHT_NOTE"
	.sectionflags	@"SHF_NOTE_NV_TKINFO"
	.tkinfo
        /*0018*/ 	.word	0x00000002
        /*0030*/ 	.string	""
        /*0030*/ 	.string	"ptxas"
        /*0030*/ 	.string	"Cuda compilation tools, release 13.0, V13.0.88"
        /*0030*/ 	.string	"Build cuda_13.0.r13.0/compiler.36424714_0"
        /*0030*/ 	.string	"-arch sm_100 -m 64 "



//--------------------- .note.nv.cuinfo           --------------------------
	.section	.note.nv.cuinfo,"",@"SHT_NOTE"
	.sectionflags	@"SHF_NOTE_NV_CUINFO"
        /*0018*/ 	.short	0x0002
        /*001a*/ 	.short	0x0064
        /*001c*/ 	.short	0x0082
	.zero		2


//--------------------- .nv.info                  --------------------------
	.section	.nv.info,"",@"SHT_CUDA_INFO"
	.align	4


	//----- nvinfo : EIATTR_REGCOUNT
	.align		4
        /*0000*/ 	.byte	0x04, 0x2f
        /*0002*/ 	.short	(.L_1 - .L_0)
	.align		4
.L_0:
        /*0004*/ 	.word	index@(_Z19bellman_ford_kernelPKiS0_S0_PiS1_i)
        /*0008*/ 	.word	0x0000001c


	//----- nvinfo : EIATTR_FRAME_SIZE
	.align		4
.L_1:
        /*000c*/ 	.byte	0x04, 0x11
        /*000e*/ 	.short	(.L_3 - .L_2)
	.align		4
.L_2:
        /*0010*/ 	.word	index@(_Z19bellman_ford_kernelPKiS0_S0_PiS1_i)
        /*0014*/ 	.word	0x00000000


	//----- nvinfo : EIATTR_REGCOUNT
	.align		4
.L_3:
        /*0018*/ 	.byte	0x04, 0x2f
        /*001a*/ 	.short	(.L_5 - .L_4)
	.align		4
.L_4:
        /*001c*/ 	.word	index@(_Z31bellman_ford_check_cycle_kernelPKiS0_S0_S0_Pii)
        /*0020*/ 	.word	0x00000016


	//----- nvinfo : EIATTR_FRAME_SIZE
	.align		4
.L_5:
        /*0024*/ 	.byte	0x04, 0x11
        /*0026*/ 	.short	(.L_7 - .L_6)
	.align		4
.L_6:
        /*0028*/ 	.word	index@(_Z31bellman_ford_check_cycle_kernelPKiS0_S0_S0_Pii)
        /*002c*/ 	.word	0x00000000


	//----- nvinfo : EIATTR_MIN_STACK_SIZE
	.align		4
.L_7:
        /*0030*/ 	.byte	0x04, 0x12
        /*0032*/ 	.short	(.L_9 - .L_8)
	.align		4
.L_8:
        /*0034*/ 	.word	index@(_Z31bellman_ford_check_cycle_kernelPKiS0_S0_S0_Pii)
        /*0038*/ 	.word	0x00000000


	//----- nvinfo : EIATTR_MIN_STACK_SIZE
	.align		4
.L_9:
        /*003c*/ 	.byte	0x04, 0x12
        /*003e*/ 	.short	(.L_11 - .L_10)
	.align		4
.L_10:
        /*0040*/ 	.word	index@(_Z19bellman_ford_kernelPKiS0_S0_PiS1_i)
        /*0044*/ 	.word	0x00000000
.L_11:


//--------------------- .nv.compat                --------------------------
	.section	.nv.compat,"",@"SHT_CUDA_COMPAT_INFO"
	.align	4
        /*0000*/ 	.byte	0x02, 0x09, 0x00, 0x00, 0x02, 0x02, 0x01, 0x00, 0x02, 0x05, 0x05, 0x00, 0x03, 0x07, 0x01, 0x01
        /*0010*/ 	.byte	0x02, 0x03, 0x00, 0x00, 0x02, 0x06, 0x01, 0x00, 0x04, 0x0b, 0x08, 0x00, 0x09, 0x00, 0x00, 0x00
        /*0020*/ 	.byte	0x00, 0x00, 0x00, 0x00


//--------------------- .nv.info._Z31bellman_ford_check_cycle_kernelPKiS0_S0_S0_Pii --------------------------
	.section	.nv.info._Z31bellman_ford_check_cycle_kernelPKiS0_S0_S0_Pii,"",@"SHT_CUDA_INFO"
	.sectionflags	@""
	.align	4


	//----- nvinfo : EIATTR_CUDA_API_VERSION
	.align		4
        /*0000*/ 	.byte	0x04, 0x37
        /*0002*/ 	.short	(.L_13 - .L_12)
.L_12:
        /*0004*/ 	.word	0x00000082


	//----- nvinfo : EIATTR_KPARAM_INFO
	.align		4
.L_13:
        /*0008*/ 	.byte	0x04, 0x17
        /*000a*/ 	.short	(.L_15 - .L_14)
.L_14:
        /*000c*/ 	.word	0x00000000
        /*0010*/ 	.short	0x0005
        /*0012*/ 	.short	0x0028
        /*0014*/ 	.byte	0x00, 0xf0, 0x11, 0x00


	//----- nvinfo : EIATTR_KPARAM_INFO
	.align		4
.L_15:
        /*0018*/ 	.byte	0x04, 0x17
        /*001a*/ 	.short	(.L_17 - .L_16)
.L_16:
        /*001c*/ 	.word	0x00000000
        /*0020*/ 	.short	0x0004
        /*0022*/ 	.short	0x0020
        /*0024*/ 	.byte	0x00, 0xf5, 0x21, 0x00


	//----- nvinfo : EIATTR_KPARAM_INFO
	.align		4
.L_17:
        /*0028*/ 	.byte	0x04, 0x17
        /*002a*/ 	.short	(.L_19 - .L_18)
.L_18:
        /*002c*/ 	.word	0x00000000
        /*0030*/ 	.short	0x0003
        /*0032*/ 	.short	0x0018
        /*0034*/ 	.byte	0x00, 0xf5, 0x21, 0x00


	//----- nvinfo : EIATTR_KPARAM_INFO
	.align		4
.L_19:
        /*0038*/ 	.byte	0x04, 0x17
        /*003a*/ 	.short	(.L_21 - .L_20)
.L_20:
        /*003c*/ 	.word	0x00000000
        /*0040*/ 	.short	0x0002
        /*0042*/ 	.short	0x0010
        /*0044*/ 	.byte	0x00, 0xf5, 0x21, 0x00


	//----- nvinfo : EIATTR_KPARAM_INFO
	.align		4
.L_21:
        /*0048*/ 	.byte	0x04, 0x17
        /*004a*/ 	.short	(.L_23 - .L_22)
.L_22:
        /*004c*/ 	.word	0x00000000
        /*0050*/ 	.short	0x0001
        /*0052*/ 	.short	0x0008
        /*0054*/ 	.byte	0x00, 0xf5, 0x21, 0x00


	//----- nvinfo : EIATTR_KPARAM_INFO
	.align		4
.L_23:
        /*0058*/ 	.byte	0x04, 0x17
        /*005a*/ 	.short	(.L_25 - .L_24)
.L_24:
        /*005c*/ 	.word	0x00000000
        /*0060*/ 	.short	0x0000
        /*0062*/ 	.short	0x0000
        /*0064*/ 	.byte	0x00, 0xf5, 0x21, 0x00


	//----- nvinfo : EIATTR_SPARSE_MMA_MASK
	.align		4
.L_25:
        /*0068*/ 	.byte	0x03, 0x50
        /*006a*/ 	.short	0x0000


	//----- nvinfo : EIATTR_MAXREG_COUNT
	.align		4
        /*006c*/ 	.byte	0x03, 0x1b
        /*006e*/ 	.short	0x00ff


	//----- nvinfo : EIATTR_MERCURY_ISA_VERSION
	.align		4
        /*0070*/ 	.byte	0x03, 0x5f
        /*0072*/ 	.short	0x0101


	//----- nvinfo : EIATTR_VRC_CTA_INIT_COUNT
	.align		4
        /*0074*/ 	.byte	0x02, 0x4a
	.zero		1
	.zero		1


	//----- nvinfo : EIATTR_EXIT_INSTR_OFFSETS
	.align		4
        /*0078*/ 	.byte	0x04, 0x1c
        /*007a*/ 	.short	(.L_27 - .L_26)


	//   ....[0]....
.L_26:
        /*007c*/ 	.word	0x00000070


	//   ....[1]....
        /*0080*/ 	.word	0x000002d0


	//   ....[2]....
        /*0084*/ 	.word	0x00000320


	//----- nvinfo : EIATTR_CRS_STACK_SIZE
	.align		4
.L_27:
        /*0088*/ 	.byte	0x04, 0x1e
        /*008a*/ 	.short	(.L_29 - .L_28)
.L_28:
        /*008c*/ 	.word	0x00000000


	//----- nvinfo : EIATTR_CBANK_PARAM_SIZE
	.align		4
.L_29:
        /*0090*/ 	.byte	0x03, 0x19
        /*0092*/ 	.short	0x002c


	//----- nvinfo : EIATTR_PARAM_CBANK
	.align		4
        /*0094*/ 	.byte	0x04, 0x0a
        /*0096*/ 	.short	(.L_31 - .L_30)
	.align		4
.L_30:
        /*0098*/ 	.word	index@(.nv.constant0._Z31bellman_ford_check_cycle_kernelPKiS0_S0_S0_Pii)
        /*009c*/ 	.short	0x0380
        /*009e*/ 	.short	0x002c


	//----- nvinfo : EIATTR_SW_WAR
	.align		4
.L_31:
        /*00a0*/ 	.byte	0x04, 0x36
        /*00a2*/ 	.short	(.L_33 - .L_32)
.L_32:
        /*00a4*/ 	.word	0x00000008
.L_33:


//--------------------- .nv.info._Z19bellman_ford_kernelPKiS0_S0_PiS1_i --------------------------
	.section	.nv.info._Z19bellman_ford_kernelPKiS0_S0_PiS1_i,"",@"SHT_CUDA_INFO"
	.sectionflags	@""
	.align	4


	//----- nvinfo : EIATTR_CUDA_API_VERSION
	.align		4
        /*0000*/ 	.byte	0x04, 0x37
        /*0002*/ 	.short	(.L_35 - .L_34)
.L_34:
        /*0004*/ 	.word	0x00000082


	//----- nvinfo : EIATTR_KPARAM_INFO
	.align		4
.L_35:
        /*0008*/ 	.byte	0x04, 0x17
        /*000a*/ 	.short	(.L_37 - .L_36)
.L_36:
        /*000c*/ 	.word	0x00000000
        /*0010*/ 	.short	0x0005
        /*0012*/ 	.short	0x0028
        /*0014*/ 	.byte	0x00, 0xf0, 0x11, 0x00


	//----- nvinfo : EIATTR_KPARAM_INFO
	.align		4
.L_37:
        /*0018*/ 	.byte	0x04, 0x17
        /*001a*/ 	.short	(.L_39 - .L_38)
.L_38:
        /*001c*/ 	.word	0x00000000
        /*0020*/ 	.short	0x0004
        /*0022*/ 	.short	0x0020
        /*0024*/ 	.byte	0x00, 0xf5, 0x21, 0x00


	//----- nvinfo : EIATTR_KPARAM_INFO
	.align		4
.L_39:
        /*0028*/ 	.byte	0x04, 0x17
        /*002a*/ 	.short	(.L_41 - .L_40)
.L_40:
        /*002c*/ 	.word	0x00000000
        /*0030*/ 	.short	0x0003
        /*0032*/ 	.short	0x0018
        /*0034*/ 	.byte	0x00, 0xf5, 0x21, 0x00


	//----- nvinfo : EIATTR_KPARAM_INFO
	.align		4
.L_41:
        /*0038*/ 	.byte	0x04, 0x17
        /*003a*/ 	.short	(.L_43 - .L_42)
.L_42:
        /*003c*/ 	.word	0x00000000
        /*0040*/ 	.short	0x0002
        /*0042*/ 	.short	0x0010
        /*0044*/ 	.byte	0x00, 0xf5, 0x21, 0x00


	//----- nvinfo : EIATTR_KPARAM_INFO
	.align		4
.L_43:
        /*0048*/ 	.byte	0x04, 0x17
        /*004a*/ 	.short	(.L_45 - .L_44)
.L_44:
        /*004c*/ 	.word	0x00000000
        /*0050*/ 	.short	0x0001
        /*0052*/ 	.short	0x0008
        /*0054*/ 	.byte	0x00, 0xf5, 0x21, 0x00


	//----- nvinfo : EIATTR_KPARAM_INFO
	.align		4
.L_45:
        /*0058*/ 	.byte	0x04, 0x17
        /*005a*/ 	.short	(.L_47 - .L_46)
.L_46:
        /*005c*/ 	.word	0x00000000
        /*0060*/ 	.short	0x0000
        /*0062*/ 	.short	0x0000
        /*0064*/ 	.byte	0x00, 0xf5, 0x21, 0x00


	//----- nvinfo : EIATTR_SPARSE_MMA_MASK
	.align		4
.L_47:
        /*0068*/ 	.byte	0x03, 0x50
        /*006a*/ 	.short	0x0000


	//----- nvinfo : EIATTR_MAXREG_COUNT
	.align		4
        /*006c*/ 	.byte	0x03, 0x1b
        /*006e*/ 	.short	0x00ff


	//----- nvinfo : EIATTR_MERCURY_ISA_VERSION
	.align		4
        /*0070*/ 	.byte	0x03, 0x5f
        /*0072*/ 	.short	0x0101


	//----- nvinfo : EIATTR_VRC_CTA_INIT_COUNT
	.align		4
        /*0074*/ 	.byte	0x02, 0x4a
	.zero		1
	.zero		1


	//----- nvinfo : EIATTR_EXIT_INSTR_OFFSETS
	.align		4
        /*0078*/ 	.byte	0x04, 0x1c
        /*007a*/ 	.short	(.L_49 - .L_48)


	//   ....[0]....
.L_48:
        /*007c*/ 	.word	0x00000070


	//   ....[1]....
        /*0080*/ 	.word	0x00000820


	//----- nvinfo : EIATTR_CRS_STACK_SIZE
	.align		4
.L_49:
        /*0084*/ 	.byte	0x04, 0x1e
        /*0086*/ 	.short	(.L_51 - .L_50)
.L_50:
        /*0088*/ 	.word	0x00000000


	//----- nvinfo : EIATTR_CBANK_PARAM_SIZE
	.align		4
.L_51:
        /*008c*/ 	.byte	0x03, 0x19
        /*008e*/ 	.short	0x002c


	//----- nvinfo : EIATTR_PARAM_CBANK
	.align		4
        /*0090*/ 	.byte	0x04, 0x0a
        /*0092*/ 	.short	(.L_53 - .L_52)
	.align		4
.L_52:
        /*0094*/ 	.word	index@(.nv.constant0._Z19bellman_ford_kernelPKiS0_S0_PiS1_i)
        /*0098*/ 	.short	0x0380
        /*009a*/ 	.short	0x002c


	//----- nvinfo : EIATTR_SW_WAR
	.align		4
.L_53:
        /*009c*/ 	.byte	0x04, 0x36
        /*009e*/ 	.short	(.L_55 - .L_54)
.L_54:
        /*00a0*/ 	.word	0x00000008
.L_55:


//--------------------- .nv.callgraph             --------------------------
	.section	.nv.callgraph,"",@"SHT_CUDA_CALLGRAPH"
	.align	4
	.sectionentsize	8
	.align		4
        /*0000*/ 	.word	0x00000000
	.align		4
        /*0004*/ 	.word	0xffffffff
	.align		4
        /*0008*/ 	.word	0x00000000
	.align		4
        /*000c*/ 	.word	0xfffffffe
	.align		4
        /*0010*/ 	.word	0x00000000
	.align		4
        /*0014*/ 	.word	0xfffffffd
	.align		4
        /*0018*/ 	.word	0x00000000
	.align		4
        /*001c*/ 	.word	0xfffffffc


//--------------------- .text._Z31bellman_ford_check_cycle_kernelPKiS0_S0_S0_Pii --------------------------
	.section	.text._Z31bellman_ford_check_cycle_kernelPKiS0_S0_S0_Pii,"ax",@progbits
	.align	128
        .global         _Z31bellman_ford_check_cycle_kernelPKiS0_S0_S0_Pii
        .type           _Z31bellman_ford_check_cycle_kernelPKiS0_S0_S0_Pii,@function
        .size           _Z31bellman_ford_check_cycle_kernelPKiS0_S0_S0_Pii,(.L_x_14 - _Z31bellman_ford_check_cycle_kernelPKiS0_S0_S0_Pii)
        .other          _Z31bellman_ford_check_cycle_kernelPKiS0_S0_S0_Pii,@"STO_CUDA_ENTRY STV_DEFAULT"
_Z31bellman_ford_check_cycle_kernelPKiS0_S0_S0_Pii:
.text._Z31bellman_ford_check_cycle_kernelPKiS0_S0_S0_Pii:
[----:B------:R-:W-:Y:S01]  /*0000*/  LDC R1, c[0x0][0x37c] ;  /* 0x0000df00ff017b82 */ /* 0x000fe20000000800 */
[----:B------:R-:W0:Y:S07]  /*0010*/  S2R R0, SR_TID.X ;  /* 0x0000000000007919 */ /* 0x000e2e0000002100 */
[----:B------:R-:W0:Y:S01]  /*0020*/  S2UR UR4, SR_CTAID.X ;  /* 0x00000000000479c3 */ /* 0x000e220000002500 */
[----:B------:R-:W1:Y:S07]  /*0030*/  LDCU UR5, c[0x0][0x3a8] ;  /* 0x00007500ff0577ac */ /* 0x000e6e0008000800 */
[----:B------:R-:W0:Y:S02]  /*0040*/  LDC R9, c[0x0][0x360] ;  /* 0x0000d800ff097b82 */ /* 0x000e240000000800 */
[----:B0-----:R-:W-:-:S05]  /*0050*/  IMAD R0, R9, UR4, R0 ;  /* 0x0000000409007c24 */ /* 0x001fca000f8e0200 */
[----:B-1----:R-:W-:-:S13]  /*0060*/  ISETP.GE.AND P0, PT, R0, UR5, PT ;  /* 0x0000000500007c0c */ /* 0x002fda000bf06270 */
[----:B------:R-:W-:Y:S05]  /*0070*/  @P0 EXIT ;  /* 0x000000000000094d */ /* 0x000fea0003800000 */
[----:B------:R-:W0:Y:S01]  /*0080*/  LDCU UR4, c[0x0][0x370] ;  /* 0x00006e00ff0477ac */ /* 0x000e220008000800 */
[----:B------:R-:W-:Y:S01]  /*0090*/  BSSY.RECONVERGENT B0, `(.L_x_0) ;  /* 0x0000025000007945 */ /* 0x000fe20003800200 */
[----:B------:R-:W1:Y:S01]  /*00a0*/  LDCU.64 UR6, c[0x0][0x358] ;  /* 0x00006b00ff0677ac */ /* 0x000e620008000a00 */
[----:B0-----:R-:W-:-:S07]  /*00b0*/  IMAD R9, R9, UR4, RZ ;  /* 0x0000000409097c24 */ /* 0x001fce000f8e02ff */
.L_x_5:
[----:B------:R-:W0:Y:S02]  /*00c0*/  LDC.64 R2, c[0x0][0x398] ;  /* 0x0000e600ff027b82 */ /* 0x000e240000000a00 */
[----:B0-----:R-:W-:-:S05]  /*00d0*/  IMAD.WIDE R2, R0, 0x4, R2 ;  /* 0x0000000400027825 */ /* 0x001fca00078e0202 */
[----:B-1----:R-:W2:Y:S01]  /*00e0*/  LDG.E R17, desc[UR6][R2.64] ;  /* 0x0000000602117981 */ /* 0x002ea2000c1e1900 */
[----:B------:R-:W-:Y:S01]  /*00f0*/  BSSY.RELIABLE B1, `(.L_x_1) ;  /* 0x0000019000017945 */ /* 0x000fe20003800100 */
[----:B--2---:R-:W-:-:S13]  /*0100*/  ISETP.NE.AND P0, PT, R17, 0x7fffffff, PT ;  /* 0x7fffffff1100780c */ /* 0x004fda0003f05270 */
[----:B------:R-:W-:Y:S05]  /*0110*/  @!P0 BRA `(.L_x_2) ;  /* 0x0000000000588947 */ /* 0x000fea0003800000 */
[----:B------:R-:W0:Y:S02]  /*0120*/  LDC.64 R2, c[0x0][0x380] ;  /* 0x0000e000ff027b82 */ /* 0x000e240000000a00 */
[----:B0-----:R-:W-:-:S05]  /*0130*/  IMAD.WIDE R2, R0, 0x4, R2 ;  /* 0x0000000400027825 */ /* 0x001fca00078e0202 */
[----:B------:R-:W2:Y:S04]  /*0140*/  LDG.E R8, desc[UR6][R2.64] ;  /* 0x0000000602087981 */ /* 0x000ea8000c1e1900 */
[----:B------:R-:W2:Y:S02]  /*0150*/  LDG.E R19, desc[UR6][R2.64+0x4] ;  /* 0x0000040602137981 */ /* 0x000ea4000c1e1900 */
[----:B--2---:R-:W-:-:S13]  /*0160*/  ISETP.GE.AND P0, PT, R8, R19, PT ;  /* 0x000000130800720c */ /* 0x004fda0003f06270 */
[----:B------:R-:W-:Y:S05]  /*0170*/  @P0 BRA `(.L_x_2) ;  /* 0x0000000000400947 */ /* 0x000fea0003800000 */
[----:B------:R-:W0:Y:S08]  /*0180*/  LDC.64 R2, c[0x0][0x388] ;  /* 0x0000e200ff027b82 */ /* 0x000e300000000a00 */
[----:B------:R-:W1:Y:S08]  /*0190*/  LDC.64 R4, c[0x0][0x390] ;  /* 0x0000e400ff047b82 */ /* 0x000e700000000a00 */
[----:B------:R-:W2:Y:S02]  /*01a0*/  LDC.64 R6, c[0x0][0x398] ;  /* 0x0000e600ff067b82 */ /* 0x000ea40000000a00 */
.L_x_4:
[----:B0-----:R-:W-:-:S06]  /*01b0*/  IMAD.WIDE R10, R8, 0x4, R2 ;  /* 0x00000004080a7825 */ /* 0x001fcc00078e0202 */
[----:B------:R-:W2:Y:S01]  /*01c0*/  LDG.E R11, desc[UR6][R10.64] ;  /* 0x000000060a0b7981 */ /* 0x000ea2000c1e1900 */
[----:B-1----:R-:W-:-:S06]  /*01d0*/  IMAD.WIDE R12, R8, 0x4, R4 ;  /* 0x00000004080c7825 */ /* 0x002fcc00078e0204 */
[----:B------:R-:W3:Y:S01]  /*01e0*/  LDG.E R12, desc[UR6][R12.64] ;  /* 0x000000060c0c7981 */ /* 0x000ee2000c1e1900 */
[----:B--2---:R-:W-:-:S06]  /*01f0*/  IMAD.WIDE R14, R11, 0x4, R6 ;  /* 0x000000040b0e7825 */ /* 0x004fcc00078e0206 */
[----:B------:R-:W2:Y:S01]  /*0200*/  LDG.E R15, desc[UR6][R14.64] ;  /* 0x000000060e0f7981 */ /* 0x000ea2000c1e1900 */
[----:B---3--:R-:W-:-:S04]  /*0210*/  IADD3 R16, PT, PT, R17, R12, RZ ;  /* 0x0000000c11107210 */ /* 0x008fc80007ffe0ff */
[----:B--2---:R-:W-:-:S13]  /*0220*/  ISETP.GE.AND P0, PT, R16, R15, PT ;  /* 0x0000000f1000720c */ /* 0x004fda0003f06270 */
[----:B------:R-:W-:Y:S05]  /*0230*/  @!P0 BREAK.RELIABLE B1 ;  /* 0x0000000000018942 */ /* 0x000fea0003800100 */
[----:B------:R-:W-:Y:S05]  /*0240*/  @!P0 BRA `(.L_x_3) ;  /* 0x0000000000248947 */ /* 0x000fea0003800000 */
[----:B------:R-:W-:-:S04]  /*0250*/  IADD3 R8, PT, PT, R8, 0x1, RZ ;  /* 0x0000000108087810 */ /* 0x000fc80007ffe0ff */
[----:B------:R-:W-:-:S13]  /*0260*/  ISETP.NE.AND P0, PT, R8, R19, PT ;  /* 0x000000130800720c */ /* 0x000fda0003f05270 */
[----:B------:R-:W-:Y:S05]  /*0270*/  @P0 BRA `(.L_x_4) ;  /* 0xfffffffc00cc0947 */ /* 0x000fea000383ffff */
.L_x_2:
[----:B------:R-:W-:Y:S05]  /*0280*/  BSYNC.RELIABLE B1 ;  /* 0x0000000000017941 */ /* 0x000fea0003800100 */
.L_x_1:
[----:B------:R-:W0:Y:S01]  /*0290*/  LDCU UR4, c[0x0][0x3a8] ;  /* 0x00007500ff0477ac */ /* 0x000e220008000800 */
[----:B------:R-:W-:-:S04]  /*02a0*/  IADD3 R0, PT, PT, R9, R0, RZ ;  /* 0x0000000009007210 */ /* 0x000fc80007ffe0ff */
[----:B0-----:R-:W-:-:S13]  /*02b0*/  ISETP.GE.AND P0, PT, R0, UR4, PT ;  /* 0x0000000400007c0c */ /* 0x001fda000bf06270 */
[----:B------:R-:W-:Y:S05]  /*02c0*/  @!P0 BRA `(.L_x_5) ;  /* 0xfffffffc007c8947 */ /* 0x000fea000383ffff */
[----:B------:R-:W-:Y:S05]  /*02d0*/  EXIT ;  /* 0x000000000000794d */ /* 0x000fea0003800000 */
.L_x_3:
[----:B------:R-:W-:Y:S05]  /*02e0*/  BSYNC.RECONVERGENT B0 ;  /* 0x0000000000007941 */ /* 0x000fea0003800200 */
.L_x_0:
[----:B------:R-:W0:Y:S01]  /*02f0*/  LDC.64 R2, c[0x0][0x3a0] ;  /* 0x0000e800ff027b82 */ /* 0x000e220000000a00 */
[----:B------:R-:W-:-:S05]  /*0300*/  HFMA2 R5, -RZ, RZ, 0, 5.9604644775390625e-08 ;  /* 0x00000001ff057431 */ /* 0x000fca00000001ff */
[----:B0-----:R-:W-:Y:S01]  /*0310*/  STG.E desc[UR6][R2.64], R5 ;  /* 0x0000000502007986 */ /* 0x001fe2000c101906 */
[----:B------:R-:W-:Y:S05]  /*0320*/  EXIT ;  /* 0x000000000000794d */ /* 0x000fea0003800000 */
.L_x_6:
[----:B------:R-:W-:-:S00]  /*0330*/  BRA `(.L_x_6) ;  /* 0xfffffffc00fc7947 */ /* 0x000fc0000383ffff */
[----:B------:R-:W-:-:S00]  /*0340*/  NOP ;  /* 0x0000000000007918 */ /* 0x000fc00000000000 */
        /* <DEDUP_REMOVED lines=11> */
.L_x_14:


//--------------------- .text._Z19bellman_ford_kernelPKiS0_S0_PiS1_i --------------------------
	.section	.text._Z19bellman_ford_kernelPKiS0_S0_PiS1_i,"ax",@progbits
	.align	128
        .global         _Z19bellman_ford_kernelPKiS0_S0_PiS1_i
        .type           _Z19bellman_ford_kernelPKiS0_S0_PiS1_i,@function
        .size           _Z19bellman_ford_kernelPKiS0_S0_PiS1_i,(.L_x_15 - _Z19bellman_ford_kernelPKiS0_S0_PiS1_i)
        .other          _Z19bellman_ford_kernelPKiS0_S0_PiS1_i,@"STO_CUDA_ENTRY STV_DEFAULT"
_Z19bellman_ford_kernelPKiS0_S0_PiS1_i:
.text._Z19bellman_ford_kernelPKiS0_S0_PiS1_i:
        /* <DEDUP_REMOVED lines=8> */
[----:B------:R-:W0:Y:S01]  /*0080*/  LDCU.64 UR6, c[0x0][0x388] ;  /* 0x00007100ff0677ac */ /* 0x000e220008000a00 */
[----:B------:R-:W1:Y:S01]  /*0090*/  LDCU.64 UR4, c[0x0][0x390] ;  /* 0x00007200ff0477ac */ /* 0x000e620008000a00 */
[----:B------:R-:W2:Y:S01]  /*00a0*/  LDCU UR10, c[0x0][0x370] ;  /* 0x00006e00ff0a77ac */ /* 0x000ea20008000800 */
[----:B------:R-:W3:Y:S01]  /*00b0*/  LDCU.64 UR8, c[0x0][0x358] ;  /* 0x00006b00ff0877ac */ /* 0x000ee20008000a00 */
[----:B0-----:R-:W-:Y:S02]  /*00c0*/  UIADD3 UR6, UP0, UPT, UR6, 0x8, URZ ;  /* 0x0000000806067890 */ /* 0x001fe4000ff1e0ff */
[----:B-1----:R-:W-:Y:S02]  /*00d0*/  UIADD3 UR4, UP1, UPT, UR4, 0x8, URZ ;  /* 0x0000000804047890 */ /* 0x002fe4000ff3e0ff */
[----:B------:R-:W-:Y:S01]  /*00e0*/  UIADD3.X UR7, UPT, UPT, URZ, UR7, URZ, UP0, !UPT ;  /* 0x00000007ff077290 */ /* 0x000fe200087fe4ff */
[----:B--2---:R-:W-:Y:S01]  /*00f0*/  IMAD R3, R3, UR10, RZ ;  /* 0x0000000a03037c24 */ /* 0x004fe2000f8e02ff */
[----:B---3--:R-:W-:-:S12]  /*0100*/  UIADD3.X UR5, UPT, UPT, URZ, UR5, URZ, UP1, !UPT ;  /* 0x00000005ff057290 */ /* 0x008fd80008ffe4ff */
.L_x_12:
[----:B0-----:R-:W0:Y:S01]  /*0110*/  LDC.64 R4, c[0x0][0x398] ;  /* 0x0000e600ff047b82 */ /* 0x001e220000000a00 */
[----:B------:R-:W1:Y:S01]  /*0120*/  LDCU UR10, c[0x0][0x3a8] ;  /* 0x00007500ff0a77ac */ /* 0x000e620008000800 */
[----:B0-----:R-:W-:-:S05]  /*0130*/  IMAD.WIDE R6, R0, 0x4, R4 ;  /* 0x0000000400067825 */ /* 0x001fca00078e0204 */
[----:B------:R-:W2:Y:S01]  /*0140*/  LDG.E R2, desc[UR8][R6.64] ;  /* 0x0000000806027981 */ /* 0x000ea2000c1e1900 */
[----:B------:R-:W-:Y:S01]  /*0150*/  IMAD.MOV.U32 R11, RZ, RZ, R0 ;  /* 0x000000ffff0b7224 */ /* 0x000fe200078e0000 */
[----:B------:R-:W-:Y:S01]  /*0160*/  IADD3 R0, PT, PT, R3, R0, RZ ;  /* 0x0000000003007210 */ /* 0x000fe20007ffe0ff */
[----:B------:R-:W-:Y:S03]  /*0170*/  BSSY.RECONVERGENT B0, `(.L_x_7) ;  /* 0x0000069000007945 */ /* 0x000fe60003800200 */
[----:B-1----:R-:W-:Y:S02]  /*0180*/  ISETP.GE.AND P0, PT, R0, UR10, PT ;  /* 0x0000000a00007c0c */ /* 0x002fe4000bf06270 */
        /* <DEDUP_REMOVED lines=8> */
[----:B------:R-:W-:Y:S01]  /*0210*/  IMAD.IADD R11, R10, 0x1, -R7 ;  /* 0x000000010a0b7824 */ /* 0x000fe200078e0a07 */
[----:B------:R-:W-:Y:S01]  /*0220*/  BSSY.RECONVERGENT B1, `(.L_x_9) ;  /* 0x000002a000017945 */ /* 0x000fe20003800200 */
[----:B------:R-:W-:-:S03]  /*0230*/  MOV R6, R7 ;  /* 0x0000000700067202 */ /* 0x000fc60000000f00 */
[----:B------:R-:W-:-:S13]  /*0240*/  LOP3.LUT P1, R11, R11, 0x3, RZ, 0xc0, !PT ;  /* 0x000000030b0b7812 */ /* 0x000fda000782c0ff */
[----:B------:R-:W-:Y:S05]  /*0250*/  @!P1 BRA `(.L_x_10) ;  /* 0x0000000000989947 */ /* 0x000fea0003800000 */
[----:B------:R-:W0:Y:S08]  /*0260*/  LDC.64 R12, c[0x0][0x388] ;  /* 0x0000e200ff0c7b82 */ /* 0x000e300000000a00 */
[----:B------:R-:W1:Y:S01]  /*0270*/  LDC.64 R8, c[0x0][0x390] ;  /* 0x0000e400ff087b82 */ /* 0x000e620000000a00 */
[----:B0-----:R-:W-:-:S05]  /*0280*/  IMAD.WIDE R12, R7, 0x4, R12 ;  /* 0x00000004070c7825 */ /* 0x001fca00078e020c */
[----:B------:R-:W2:Y:S01]  /*0290*/  LDG.E R15, desc[UR8][R12.64] ;  /* 0x000000080c0f7981 */ /* 0x000ea2000c1e1900 */
[----:B-1----:R-:W-:-:S05]  /*02a0*/  IMAD.WIDE R8, R7, 0x4, R8 ;  /* 0x0000000407087825 */ /* 0x002fca00078e0208 */
[----:B------:R-:W3:Y:S01]  /*02b0*/  LDG.E R17, desc[UR8][R8.64] ;  /* 0x0000000808117981 */ /* 0x000ee2000c1e1900 */
[----:B--2---:R-:W-:-:S04]  /*02c0*/  IMAD.WIDE R14, R15, 0x4, R4 ;  /* 0x000000040f0e7825 */ /* 0x004fc800078e0204 */
[----:B---3--:R-:W-:-:S05]  /*02d0*/  IMAD.IADD R19, R2, 0x1, R17 ;  /* 0x0000000102137824 */ /* 0x008fca00078e0211 */
[----:B------:R-:W2:Y:S01]  /*02e0*/  ATOMG.E.MIN.S32.STRONG.GPU PT, R14, desc[UR8][R14.64], R19 ;  /* 0x800000130e0e79a8 */ /* 0x000ea200089ef308 */
[----:B------:R-:W-:Y:S01]  /*02f0*/  VIADD R6, R7, 0x1 ;  /* 0x0000000107067836 */ /* 0x000fe20000000000 */
[----:B--2---:R-:W-:-:S13]  /*0300*/  ISETP.GE.AND P1, PT, R19, R14, PT ;  /* 0x0000000e1300720c */ /* 0x004fda0003f26270 */
[----:B------:R-:W0:Y:S01]  /*0310*/  @!P1 LDC.64 R16, c[0x0][0x3a0] ;  /* 0x0000e800ff109b82 */ /* 0x000e220000000a00 */
[----:B------:R-:W-:-:S05]  /*0320*/  @!P1 MOV R21, 0x1 ;  /* 0x0000000100159802 */ /* 0x000fca0000000f00 */
[----:B0-----:R0:W-:Y:S01]  /*0330*/  @!P1 STG.E desc[UR8][R16.64], R21 ;  /* 0x0000001510009986 */ /* 0x0011e2000c101908 */
[----:B------:R-:W-:-:S13]  /*0340*/  ISETP.NE.AND P1, PT, R11, 0x1, PT ;  /* 0x000000010b00780c */ /* 0x000fda0003f25270 */
[----:B0-----:R-:W-:Y:S05]  /*0350*/  @!P1 BRA `(.L_x_10) ;  /* 0x0000000000589947 */ /* 0x001fea0003800000 */
[----:B------:R-:W2:Y:S04]  /*0360*/  LDG.E R15, desc[UR8][R12.64+0x4] ;  /* 0x000004080c0f7981 */ /* 0x000ea8000c1e1900 */
[----:B------:R-:W3:Y:S01]  /*0370*/  LDG.E R17, desc[UR8][R8.64+0x4] ;  /* 0x0000040808117981 */ /* 0x000ee2000c1e1900 */
[----:B--2---:R-:W-:Y:S01]  /*0380*/  IMAD.WIDE R14, R15, 0x4, R4 ;  /* 0x000000040f0e7825 */ /* 0x004fe200078e0204 */
[----:B---3--:R-:W-:-:S05]  /*0390*/  IADD3 R19, PT, PT, R2, R17, RZ ;  /* 0x0000001102137210 */ /* 0x008fca0007ffe0ff */
[----:B------:R-:W2:Y:S01]  /*03a0*/  ATOMG.E.MIN.S32.STRONG.GPU PT, R14, desc[UR8][R14.64], R19 ;  /* 0x800000130e0e79a8 */ /* 0x000ea200089ef308 */
[----:B------:R-:W-:Y:S02]  /*03b0*/  IADD3 R6, PT, PT, R7, 0x2, RZ ;  /* 0x0000000207067810 */ /* 0x000fe40007ffe0ff */
[----:B--2---:R-:W-:-:S13]  /*03c0*/  ISETP.GE.AND P1, PT, R19, R14, PT ;  /* 0x0000000e1300720c */ /* 0x004fda0003f26270 */
[----:B------:R-:W0:Y:S01]  /*03d0*/  @!P1 LDC.64 R16, c[0x0][0x3a0] ;  /* 0x0000e800ff109b82 */ /* 0x000e220000000a00 */
[----:B------:R-:W-:-:S05]  /*03e0*/  @!P1 IMAD.MOV.U32 R21, RZ, RZ, 0x1 ;  /* 0x00000001ff159424 */ /* 0x000fca00078e00ff */
[----:B0-----:R0:W-:Y:S01]  /*03f0*/  @!P1 STG.E desc[UR8][R16.64], R21 ;  /* 0x0000001510009986 */ /* 0x0011e2000c101908 */
[----:B------:R-:W-:-:S13]  /*0400*/  ISETP.NE.AND P1, PT, R11, 0x2, PT ;  /* 0x000000020b00780c */ /* 0x000fda0003f25270 */
[----:B0-----:R-:W-:Y:S05]  /*0410*/  @!P1 BRA `(.L_x_10) ;  /* 0x0000000000289947 */ /* 0x001fea0003800000 */
[----:B------:R-:W2:Y:S04]  /*0420*/  LDG.E R13, desc[UR8][R12.64+0x8] ;  /* 0x000008080c0d7981 */ /* 0x000ea8000c1e1900 */
        /* <DEDUP_REMOVED lines=8> */
[----:B0-----:R0:W-:Y:S02]  /*04b0*/  @!P1 STG.E desc[UR8][R14.64], R17 ;  /* 0x000000110e009986 */ /* 0x0011e4000c101908 */
.L_x_10:
[----:B------:R-:W-:Y:S05]  /*04c0*/  BSYNC.RECONVERGENT B1 ;  /* 0x0000000000017941 */ /* 0x000fea0003800200 */
.L_x_9:
[----:B------:R-:W-:-:S04]  /*04d0*/  IADD3 R4, PT, PT, R7, -R10, RZ ;  /* 0x8000000a07047210 */ /* 0x000fc80007ffe0ff */
[----:B------:R-:W-:-:S13]  /*04e0*/  ISETP.GT.U32.AND P1, PT, R4, -0x4, PT ;  /* 0xfffffffc0400780c */ /* 0x000fda0003f24070 */
[----:B------:R-:W-:Y:S05]  /*04f0*/  @P1 BRA `(.L_x_8) ;  /* 0x0000000000c01947 */ /* 0x000fea0003800000 */
[----:B------:R-:W1:Y:S01]  /*0500*/  LDC.64 R4, c[0x0][0x398] ;  /* 0x0000e600ff047b82 */ /* 0x000e620000000a00 */
[----:B------:R-:W-:-:S07]  /*0510*/  IMAD.IADD R10, R6, 0x1, -R10 ;  /* 0x00000001060a7824 */ /* 0x000fce00078e0a0a */
.L_x_11:
[----:B------:R-:W-:Y:S01]  /*0520*/  MOV R12, UR6 ;  /* 0x00000006000c7c02 */ /* 0x000fe20008000f00 */
[----:B------:R-:W-:Y:S01]  /*0530*/  IMAD.U32 R13, RZ, RZ, UR7 ;  /* 0x00000007ff0d7e24 */ /* 0x000fe2000f8e00ff */
[----:B------:R-:W-:Y:S01]  /*0540*/  MOV R8, UR4 ;  /* 0x0000000400087c02 */ /* 0x000fe20008000f00 */
[----:B------:R-:W-:Y:S02]  /*0550*/  IMAD.U32 R9, RZ, RZ, UR5 ;  /* 0x00000005ff097e24 */ /* 0x000fe4000f8e00ff */
[----:B------:R-:W-:-:S04]  /*0560*/  IMAD.WIDE R12, R6, 0x4, R12 ;  /* 0x00000004060c7825 */ /* 0x000fc800078e020c */
[----:B------:R-:W-:Y:S01]  /*0570*/  IMAD.WIDE R8, R6, 0x4, R8 ;  /* 0x0000000406087825 */ /* 0x000fe200078e0208 */
[----:B0-----:R-:W1:Y:S04]  /*0580*/  LDG.E R15, desc[UR8][R12.64+-0x8] ;  /* 0xfffff8080c0f7981 */ /* 0x001e68000c1e1900 */
[----:B------:R-:W2:Y:S01]  /*0590*/  LDG.E R7, desc[UR8][R8.64+-0x8] ;  /* 0xfffff80808077981 */ /* 0x000ea2000c1e1900 */
[----:B-1----:R-:W-:Y:S01]  /*05a0*/  IMAD.WIDE R14, R15, 0x4, R4 ;  /* 0x000000040f0e7825 */ /* 0x002fe200078e0204 */
[----:B--2---:R-:W-:-:S05]  /*05b0*/  IADD3 R7, PT, PT, R2, R7, RZ ;  /* 0x0000000702077210 */ /* 0x004fca0007ffe0ff */
[----:B------:R-:W2:Y:S02]  /*05c0*/  ATOMG.E.MIN.S32.STRONG.GPU PT, R14, desc[UR8][R14.64], R7 ;  /* 0x800000070e0e79a8 */ /* 0x000ea400089ef308 */
[----:B--2---:R-:W-:-:S13]  /*05d0*/  ISETP.GE.AND P1, PT, R7, R14, PT ;  /* 0x0000000e0700720c */ /* 0x004fda0003f26270 */
[----:B------:R-:W0:Y:S01]  /*05e0*/  @!P1 LDC.64 R18, c[0x0][0x3a0] ;  /* 0x0000e800ff129b82 */ /* 0x000e220000000a00 */
[----:B------:R-:W-:-:S05]  /*05f0*/  @!P1 IMAD.MOV.U32 R23, RZ, RZ, 0x1 ;  /* 0x00000001ff179424 */ /* 0x000fca00078e00ff */
[----:B0-----:R0:W-:Y:S04]  /*0600*/  @!P1 STG.E desc[UR8][R18.64], R23 ;  /* 0x0000001712009986 */ /* 0x0011e8000c101908 */
[----:B------:R-:W2:Y:S04]  /*0610*/  LDG.E R17, desc[UR8][R12.64+-0x4] ;  /* 0xfffffc080c117981 */ /* 0x000ea8000c1e1900 */
[----:B------:R-:W3:Y:S01]  /*0620*/  LDG.E R11, desc[UR8][R8.64+-0x4] ;  /* 0xfffffc08080b7981 */ /* 0x000ee2000c1e1900 */
[----:B--2---:R-:W-:Y:S01]  /*0630*/  IMAD.WIDE R16, R17, 0x4, R4 ;  /* 0x0000000411107825 */ /* 0x004fe200078e0204 */
[----:B---3--:R-:W-:-:S05]  /*0640*/  IADD3 R11, PT, PT, R2, R11, RZ ;  /* 0x0000000b020b7210 */ /* 0x008fca0007ffe0ff */
[----:B------:R-:W2:Y:S02]  /*0650*/  ATOMG.E.MIN.S32.STRONG.GPU PT, R16, desc[UR8][R16.64], R11 ;  /* 0x8000000b101079a8 */ /* 0x000ea400089ef308 */
[----:B--2---:R-:W-:-:S13]  /*0660*/  ISETP.GE.AND P1, PT, R11, R16, PT ;  /* 0x000000100b00720c */ /* 0x004fda0003f26270 */
[----:B------:R-:W1:Y:S01]  /*0670*/  @!P1 LDC.64 R20, c[0x0][0x3a0] ;  /* 0x0000e800ff149b82 */ /* 0x000e620000000a00 */
[----:B------:R-:W-:-:S05]  /*0680*/  @!P1 IMAD.MOV.U32 R25, RZ, RZ, 0x1 ;  /* 0x00000001ff199424 */ /* 0x000fca00078e00ff */
[----:B-1----:R2:W-:Y:S04]  /*0690*/  @!P1 STG.E desc[UR8][R20.64], R25 ;  /* 0x0000001914009986 */ /* 0x0025e8000c101908 */
[----:B------:R-:W3:Y:S04]  /*06a0*/  LDG.E R15, desc[UR8][R12.64] ;  /* 0x000000080c0f7981 */ /* 0x000ee8000c1e1900 */
[----:B------:R-:W4:Y:S01]  /*06b0*/  LDG.E R7, desc[UR8][R8.64] ;  /* 0x0000000808077981 */ /* 0x000f22000c1e1900 */
[----:B---3--:R-:W-:Y:S01]  /*06c0*/  IMAD.WIDE R14, R15, 0x4, R4 ;  /* 0x000000040f0e7825 */ /* 0x008fe200078e0204 */
[----:B----4-:R-:W-:-:S05]  /*06d0*/  IADD3 R7, PT, PT, R2, R7, RZ ;  /* 0x0000000702077210 */ /* 0x010fca0007ffe0ff */
[----:B------:R-:W3:Y:S02]  /*06e0*/  ATOMG.E.MIN.S32.STRONG.GPU PT, R14, desc[UR8][R14.64], R7 ;  /* 0x800000070e0e79a8 */ /* 0x000ee400089ef308 */
[----:B---3--:R-:W-:-:S13]  /*06f0*/  ISETP.GE.AND P1, PT, R7, R14, PT ;  /* 0x0000000e0700720c */ /* 0x008fda0003f26270 */
[----:B0-----:R-:W0:Y:S01]  /*0700*/  @!P1 LDC.64 R18, c[0x0][0x3a0] ;  /* 0x0000e800ff129b82 */ /* 0x001e220000000a00 */
[----:B------:R-:W-:-:S05]  /*0710*/  @!P1 IMAD.MOV.U32 R23, RZ, RZ, 0x1 ;  /* 0x00000001ff179424 */ /* 0x000fca00078e00ff */
[----:B0-----:R2:W-:Y:S04]  /*0720*/  @!P1 STG.E desc[UR8][R18.64], R23 ;  /* 0x0000001712009986 */ /* 0x0015e8000c101908 */
[----:B------:R-:W3:Y:S04]  /*0730*/  LDG.E R17, desc[UR8][R12.64+0x4] ;  /* 0x000004080c117981 */ /* 0x000ee8000c1e1900 */
[----:B------:R-:W4:Y:S01]  /*0740*/  LDG.E R11, desc[UR8][R8.64+0x4] ;  /* 0x00000408080b7981 */ /* 0x000f22000c1e1900 */
[----:B---3--:R-:W-:Y:S01]  /*0750*/  IMAD.WIDE R16, R17, 0x4, R4 ;  /* 0x0000000411107825 */ /* 0x008fe200078e0204 */
[----:B----4-:R-:W-:-:S05]  /*0760*/  IADD3 R11, PT, PT, R2, R11, RZ ;  /* 0x0000000b020b7210 */ /* 0x010fca0007ffe0ff */
[----:B------:R-:W3:Y:S01]  /*0770*/  ATOMG.E.MIN.S32.STRONG.GPU PT, R16, desc[UR8][R16.64], R11 ;  /* 0x8000000b101079a8 */ /* 0x000ee200089ef308 */
[----:B------:R-:W-:Y:S01]  /*0780*/  IADD3 R10, PT, PT, R10, 0x4, RZ ;  /* 0x000000040a0a7810 */ /* 0x000fe20007ffe0ff */
[----:B------:R-:W-:Y:S01]  /*0790*/  VIADD R6, R6, 0x4 ;  /* 0x0000000406067836 */ /* 0x000fe20000000000 */
[----:B---3--:R-:W-:-:S13]  /*07a0*/  ISETP.GE.AND P1, PT, R11, R16, PT ;  /* 0x000000100b00720c */ /* 0x008fda0003f26270 */
[----:B------:R-:W0:Y:S01]  /*07b0*/  @!P1 LDC.64 R14, c[0x0][0x3a0] ;  /* 0x0000e800ff0e9b82 */ /* 0x000e220000000a00 */
[----:B------:R-:W-:-:S05]  /*07c0*/  @!P1 IMAD.MOV.U32 R7, RZ, RZ, 0x1 ;  /* 0x00000001ff079424 */ /* 0x000fca00078e00ff */
[----:B0-----:R2:W-:Y:S01]  /*07d0*/  @!P1 STG.E desc[UR8][R14.64], R7 ;  /* 0x000000070e009986 */ /* 0x0015e2000c101908 */
[----:B------:R-:W-:-:S13]  /*07e0*/  ISETP.NE.AND P1, PT, R10, RZ, PT ;  /* 0x000000ff0a00720c */ /* 0x000fda0003f25270 */
[----:B--2---:R-:W-:Y:S05]  /*07f0*/  @P1 BRA `(.L_x_11) ;  /* 0xfffffffc00481947 */ /* 0x004fea000383ffff */
.L_x_8:
[----:B------:R-:W-:Y:S05]  /*0800*/  BSYNC.RECONVERGENT B0 ;  /* 0x0000000000007941 */ /* 0x000fea0003800200 */
.L_x_7:
[----:B------:R-:W-:Y:S05]  /*0810*/  @!P0 BRA `(.L_x_12) ;  /* 0xfffffff8003c8947 */ /* 0x000fea000383ffff */
[----:B------:R-:W-:Y:S05]  /*0820*/  EXIT ;  /* 0x000000000000794d */ /* 0x000fea0003800000 */
.L_x_13:
        /* <DEDUP_REMOVED lines=13> */
.L_x_15:


//--------------------- .nv.shared.reserved.0     --------------------------
	.section	.nv.shared.reserved.0,"aw",@nobits
	.weak		__nv_reservedSMEM_offset_0_alias
	.size		__nv_reservedSMEM_offset_0_alias, 0, 64
	.other		__nv_reservedSMEM_offset_0_alias,@"STO_CUDA_RESERVED_SHARED STV_DEFAULT"
__nv_reservedSMEM_offset_0_alias:
	.zero		0
	.zero		64


//--------------------- .nv.constant0._Z31bellman_ford_check_cycle_kernelPKiS0_S0_S0_Pii --------------------------
	.section	.nv.constant0._Z31bellman_ford_check_cycle_kernelPKiS0_S0_S0_Pii,"a",@progbits
	.sectionflags	@""
	.align	4
.nv.constant0._Z31bellman_ford_check_cycle_kernelPKiS0_S0_S0_Pii:
	.zero		940


//--------------------- .nv.constant0._Z19bellman_ford_kernelPKiS0_S0_PiS1_i --------------------------
	.section	.nv.constant0._Z19bellman_ford_kernelPKiS0_S0_PiS1_i,"a",@progbits
	.sectionflags	@""
	.align	4
.nv.constant0._Z19bellman_ford_kernelPKiS0_S0_PiS1_i:
	.zero		940


//--------------------- SYMBOLS --------------------------

	.type		.nv.reservedSmem.offset0,@object
	.size		.nv.reservedSmem.offset0,0x4
